//
// Generated by NVIDIA NVVM Compiler
//
// Compiler Build ID: CL-36424714
// Cuda compilation tools, release 13.0, V13.0.88
// Based on NVVM 20.0.0
//

.version 9.0
.target sm_100
.address_size 64

	// .globl	_Z5sigmaPdPKi

.visible .entry _Z5sigmaPdPKi(
	.param .u64 .ptr .align 1 _Z5sigmaPdPKi_param_0,
	.param .u64 .ptr .align 1 _Z5sigmaPdPKi_param_1
)
{
	.reg .pred 	%p<11>;
	.reg .b32 	%r<35>;
	.reg .b64 	%rd<9>;
	.reg .b64 	%fd<33>;

	ld.param.u64 	%rd1, [_Z5sigmaPdPKi_param_0];
	ld.param.u64 	%rd2, [_Z5sigmaPdPKi_param_1];
	cvta.to.global.u64 	%rd3, %rd2;
	mov.u32 	%r16, %ntid.x;
	mov.u32 	%r17, %ctaid.x;
	mov.u32 	%r18, %tid.x;
	mad.lo.s32 	%r1, %r16, %r17, %r18;
	mul.wide.s32 	%rd4, %r1, 4;
	add.s64 	%rd5, %rd3, %rd4;
	ld.global.u32 	%r2, [%rd5];
	setp.lt.s32 	%p1, %r2, 1;
	mov.f64 	%fd32, 0d0000000000000000;
	@%p1 bra 	$L__BB0_8;
	and.b32  	%r3, %r2, 3;
	setp.lt.u32 	%p2, %r2, 4;
	mov.f64 	%fd32, 0d0000000000000000;
	mov.b32 	%r34, 1;
	@%p2 bra 	$L__BB0_5;
	and.b32  	%r21, %r2, 2147483644;
	neg.s32 	%r30, %r21;
	mov.f64 	%fd32, 0d0000000000000000;
	mov.f64 	%fd27, 0d3FF0000000000000;
	mov.b32 	%r31, 2;
$L__BB0_3:
	add.s32 	%r22, %r31, -1;
	rem.u32 	%r23, %r2, %r22;
	setp.eq.s32 	%p3, %r23, 0;
	add.f64 	%fd15, %fd32, %fd27;
	selp.f64 	%fd16, %fd15, %fd32, %p3;
	add.s32 	%r24, %r31, 2;
	rem.u32 	%r25, %r2, %r31;
	setp.eq.s32 	%p4, %r25, 0;
	cvt.rn.f64.u32 	%fd17, %r31;
	add.f64 	%fd18, %fd16, %fd17;
	selp.f64 	%fd19, %fd18, %fd16, %p4;
	add.s32 	%r26, %r31, 1;
	rem.u32 	%r27, %r2, %r26;
	setp.eq.s32 	%p5, %r27, 0;
	cvt.rn.f64.u32 	%fd20, %r26;
	add.f64 	%fd21, %fd19, %fd20;
	selp.f64 	%fd22, %fd21, %fd19, %p5;
	rem.u32 	%r28, %r2, %r24;
	setp.eq.s32 	%p6, %r28, 0;
	cvt.rn.f64.u32 	%fd23, %r24;
	add.f64 	%fd24, %fd22, %fd23;
	selp.f64 	%fd32, %fd24, %fd22, %p6;
	add.f64 	%fd27, %fd27, 0d4010000000000000;
	add.s32 	%r31, %r31, 4;
	add.s32 	%r30, %r30, 4;
	setp.ne.s32 	%p7, %r30, 0;
	@%p7 bra 	$L__BB0_3;
	add.s32 	%r34, %r31, -1;
$L__BB0_5:
	setp.eq.s32 	%p8, %r3, 0;
	@%p8 bra 	$L__BB0_8;
	neg.s32 	%r33, %r3;
$L__BB0_7:
	.pragma "nounroll";
	rem.u32 	%r29, %r2, %r34;
	setp.eq.s32 	%p9, %r29, 0;
	cvt.rn.f64.u32 	%fd25, %r34;
	add.f64 	%fd26, %fd32, %fd25;
	selp.f64 	%fd32, %fd26, %fd32, %p9;
	add.s32 	%r34, %r34, 1;
	add.s32 	%r33, %r33, 1;
	setp.ne.s32 	%p10, %r33, 0;
	@%p10 bra 	$L__BB0_7;
$L__BB0_8:
	cvta.to.global.u64 	%rd6, %rd1;
	mul.wide.s32 	%rd7, %r1, 8;
	add.s64 	%rd8, %rd6, %rd7;
	st.global.f64 	[%rd8], %fd32;
	ret;

}


// ===== COMPILED SASS (sm_100) =====

	.target	sm_100

	.elftype	@"ET_EXEC"


//--------------------- .note.nv.tkinfo           --------------------------
	.section	.note.nv.tkinfo,"",@"SHT_NOTE"
	.sectionflags	@"SHF_NOTE_NV_TKINFO"
	.tkinfo
        /*0018*/ 	.word	0x00000002
        /*0030*/ 	.string	""
        /*0030*/ 	.string	"ptxas"
        /*0030*/ 	.string	"Cuda compilation tools, release 13.0, V13.0.88"
        /*0030*/ 	.string	"Build cuda_13.0.r13.0/compiler.36424714_0"
        /*0030*/ 	.string	"-arch sm_100 -m 64 "



//--------------------- .note.nv.cuinfo           --------------------------
	.section	.note.nv.cuinfo,"",@"SHT_NOTE"
	.sectionflags	@"SHF_NOTE_NV_CUINFO"
        /*0018*/ 	.short	0x0002
        /*001a*/ 	.short	0x0064
        /*001c*/ 	.short	0x0082
	.zero		2


//--------------------- .nv.info                  --------------------------
	.section	.nv.info,"",@"SHT_CUDA_INFO"
	.align	4


	//----- nvinfo : EIATTR_REGCOUNT
	.align		4
        /*0000*/ 	.byte	0x04, 0x2f
        /*0002*/ 	.short	(.L_1 - .L_0)
	.align		4
.L_0:
        /*0004*/ 	.word	index@(_Z5sigmaPdPKi)
        /*0008*/ 	.word	0x0000001a


	//----- nvinfo : EIATTR_FRAME_SIZE
	.align		4
.L_1:
        /*000c*/ 	.byte	0x04, 0x11
        /*000e*/ 	.short	(.L_3 - .L_2)
	.align		4
.L_2:
        /*0010*/ 	.word	index@(_Z5sigmaPdPKi)
        /*0014*/ 	.word	0x00000000


	//----- nvinfo : EIATTR_MIN_STACK_SIZE
	.align		4
.L_3:
        /*0018*/ 	.byte	0x04, 0x12
        /*001a*/ 	.short	(.L_5 - .L_4)
	.align		4
.L_4:
        /*001c*/ 	.word	index@(_Z5sigmaPdPKi)
        /*0020*/ 	.word	0x00000000
.L_5:


//--------------------- .nv.compat                --------------------------
	.section	.nv.compat,"",@"SHT_CUDA_COMPAT_INFO"
	.align	4
        /*0000*/ 	.byte	0x02, 0x09, 0x00, 0x00, 0x02, 0x02, 0x01, 0x00, 0x02, 0x05, 0x05, 0x00, 0x03, 0x07, 0x01, 0x01
        /*0010*/ 	.byte	0x02, 0x03, 0x00, 0x00, 0x02, 0x06, 0x01, 0x00, 0x04, 0x0b, 0x08, 0x00, 0x01, 0x00, 0x00, 0x00
        /*0020*/ 	.byte	0x00, 0x00, 0x00, 0x00


//--------------------- .nv.info._Z5sigmaPdPKi    --------------------------
	.section	.nv.info._Z5sigmaPdPKi,"",@"SHT_CUDA_INFO"
	.sectionflags	@""
	.align	4


	//----- nvinfo : EIATTR_CUDA_API_VERSION
	.align		4
        /*0000*/ 	.byte	0x04, 0x37
        /*0002*/ 	.short	(.L_7 - .L_6)
.L_6:
        /*0004*/ 	.word	0x00000082


	//----- nvinfo : EIATTR_KPARAM_INFO
	.align		4
.L_7:
        /*0008*/ 	.byte	0x04, 0x17
        /*000a*/ 	.short	(.L_9 - .L_8)
.L_8:
        /*000c*/ 	.word	0x00000000
        /*0010*/ 	.short	0x0001
        /*0012*/ 	.short	0x0008
        /*0014*/ 	.byte	0x00, 0xf5, 0x21, 0x00


	//----- nvinfo : EIATTR_KPARAM_INFO
	.align		4
.L_9:
        /*0018*/ 	.byte	0x04, 0x17
        /*001a*/ 	.short	(.L_11 - .L_10)
.L_10:
        /*001c*/ 	.word	0x00000000
        /*0020*/ 	.short	0x0000
        /*0022*/ 	.short	0x0000
        /*0024*/ 	.byte	0x00, 0xf5, 0x21, 0x00


	//----- nvinfo : EIATTR_SPARSE_MMA_MASK
	.align		4
.L_11:
        /*0028*/ 	.byte	0x03, 0x50
        /*002a*/ 	.short	0x0000


	//----- nvinfo : EIATTR_MAXREG_COUNT
	.align		4
        /*002c*/ 	.byte	0x03, 0x1b
        /*002e*/ 	.short	0x00ff


	//----- nvinfo : EIATTR_MERCURY_ISA_VERSION
	.align		4
        /*0030*/ 	.byte	0x03, 0x5f
        /*0032*/ 	.short	0x0101


	//----- nvinfo : EIATTR_VRC_CTA_INIT_COUNT
	.align		4
        /*0034*/ 	.byte	0x02, 0x4a
	.zero		1
	.zero		1


	//----- nvinfo : EIATTR_EXIT_INSTR_OFFSETS
	.align		4
        /*0038*/ 	.byte	0x04, 0x1c
        /*003a*/ 	.short	(.L_13 - .L_12)


	//   ....[0]....
.L_12:
        /*003c*/ 	.word	0x000009e0


	//----- nvinfo : EIATTR_CRS_STACK_SIZE
	.align		4
.L_13:
        /*0040*/ 	.byte	0x04, 0x1e
        /*0042*/ 	.short	(.L_15 - .L_14)
.L_14:
        /*0044*/ 	.word	0x00000000


	//----- nvinfo : EIATTR_CBANK_PARAM_SIZE
	.align		4
.L_15:
        /*0048*/ 	.byte	0x03, 0x19
        /*004a*/ 	.short	0x0010


	//----- nvinfo : EIATTR_PARAM_CBANK
	.align		4
        /*004c*/ 	.byte	0x04, 0x0a
        /*004e*/ 	.short	(.L_17 - .L_16)
	.align		4
.L_16:
        /*0050*/ 	.word	index@(.nv.constant0._Z5sigmaPdPKi)
        /*0054*/ 	.short	0x0380
        /*0056*/ 	.short	0x0010


	//----- nvinfo : EIATTR_SW_WAR
	.align		4
.L_17:
        /*0058*/ 	.byte	0x04, 0x36
        /*005a*/ 	.short	(.L_19 - .L_18)
.L_18:
        /*005c*/ 	.word	0x00000008
.L_19:


//--------------------- .nv.callgraph             --------------------------
	.section	.nv.callgraph,"",@"SHT_CUDA_CALLGRAPH"
	.align	4
	.sectionentsize	8
	.align		4
        /*0000*/ 	.word	0x00000000
	.align		4
        /*0004*/ 	.word	0xffffffff
	.align		4
        /*0008*/ 	.word	0x00000000
	.align		4
        /*000c*/ 	.word	0xfffffffe
	.align		4
        /*0010*/ 	.word	0x00000000
	.align		4
        /*0014*/ 	.word	0xfffffffd
	.align		4
        /*0018*/ 	.word	0x00000000
	.align		4
        /*001c*/ 	.word	0xfffffffc


//--------------------- .text._Z5sigmaPdPKi       --------------------------
	.section	.text._Z5sigmaPdPKi,"ax",@progbits
	.align	128
        .global         _Z5sigmaPdPKi
        .type           _Z5sigmaPdPKi,@function
        .size           _Z5sigmaPdPKi,(.L_x_8 - _Z5sigmaPdPKi)
        .other          _Z5sigmaPdPKi,@"STO_CUDA_ENTRY STV_DEFAULT"
_Z5sigmaPdPKi:
.text._Z5sigmaPdPKi:
[----:B------:R-:W-:Y:S01]  /*0000*/  LDC R1, c[0x0][0x37c] ;  /* 0x0000df00ff017b82 */ /* 0x000fe20000000800 */
[----:B------:R-:W0:Y:S07]  /*0010*/  S2R R0, SR_CTAID.X ;  /* 0x0000000000007919 */ /* 0x000e2e0000002500 */
[----:B------:R-:W1:Y:S01]  /*0020*/  LDC.64 R6, c[0x0][0x388] ;  /* 0x0000e200ff067b82 */ /* 0x000e620000000a00 */
[----:B------:R-:W0:Y:S01]  /*0030*/  LDCU UR6, c[0x0][0x360] ;  /* 0x00006c00ff0677ac */ /* 0x000e220008000800 */
[----:B------:R-:W0:Y:S01]  /*0040*/  S2R R3, SR_TID.X ;  /* 0x0000000000037919 */ /* 0x000e220000002100 */
[----:B------:R-:W2:Y:S01]  /*0050*/  LDCU.64 UR4, c[0x0][0x358] ;  /* 0x00006b00ff0477ac */ /* 0x000ea20008000a00 */
[----:B0-----:R-:W-:-:S04]  /*0060*/  IMAD R0, R0, UR6, R3 ;  /* 0x0000000600007c24 */ /* 0x001fc8000f8e0203 */
[----:B-1----:R-:W-:-:S06]  /*0070*/  IMAD.WIDE R6, R0, 0x4, R6 ;  /* 0x0000000400067825 */ /* 0x002fcc00078e0206 */
[----:B--2---:R-:W2:Y:S01]  /*0080*/  LDG.E R6, desc[UR4][R6.64] ;  /* 0x0000000406067981 */ /* 0x004ea2000c1e1900 */
[----:B------:R-:W-:Y:S01]  /*0090*/  BSSY.RECONVERGENT B0, `(.L_x_0) ;  /* 0x0000091000007945 */ /* 0x000fe20003800200 */
[----:B------:R-:W-:Y:S02]  /*00a0*/  CS2R R4, SRZ ;  /* 0x0000000000047805 */ /* 0x000fe4000001ff00 */
[----:B--2---:R-:W-:-:S13]  /*00b0*/  ISETP.GE.AND P0, PT, R6, 0x1, PT ;  /* 0x000000010600780c */ /* 0x004fda0003f06270 */
[----:B------:R-:W-:Y:S05]  /*00c0*/  @!P0 BRA `(.L_x_1) ;  /* 0x0000000800348947 */ /* 0x000fea0003800000 */
[C---:B------:R-:W-:Y:S01]  /*00d0*/  ISETP.GE.U32.AND P0, PT, R6.reuse, 0x4, PT ;  /* 0x000000040600780c */ /* 0x040fe20003f06070 */
[----:B------:R-:W-:Y:S01]  /*00e0*/  BSSY.RECONVERGENT B1, `(.L_x_2) ;  /* 0x000006e000017945 */ /* 0x000fe20003800200 */
[----:B------:R-:W-:Y:S01]  /*00f0*/  LOP3.LUT R7, R6, 0x3, RZ, 0xc0, !PT ;  /* 0x0000000306077812 */ /* 0x000fe200078ec0ff */
[----:B------:R-:W-:Y:S01]  /*0100*/  IMAD.MOV.U32 R9, RZ, RZ, 0x1 ;  /* 0x00000001ff097424 */ /* 0x000fe200078e00ff */
[----:B------:R-:W-:-:S09]  /*0110*/  CS2R R4, SRZ ;  /* 0x0000000000047805 */ /* 0x000fd2000001ff00 */
[----:B------:R-:W-:Y:S05]  /*0120*/  @!P0 BRA `(.L_x_3) ;  /* 0x0000000400a48947 */ /* 0x000fea0003800000 */
[----:B------:R-:W-:Y:S01]  /*0130*/  LOP3.LUT R8, R6, 0x7ffffffc, RZ, 0xc0, !PT ;  /* 0x7ffffffc06087812 */ /* 0x000fe200078ec0ff */
[----:B------:R-:W-:Y:S01]  /*0140*/  HFMA2 R3, -RZ, RZ, 1.984375, 0 ;  /* 0x3ff00000ff037431 */ /* 0x000fe200000001ff */
[----:B------:R-:W-:Y:S01]  /*0150*/  BSSY.RECONVERGENT B2, `(.L_x_4) ;  /* 0x0000065000027945 */ /* 0x000fe20003800200 */
[----:B------:R-:W-:Y:S01]  /*0160*/  IMAD.MOV.U32 R9, RZ, RZ, 0x2 ;  /* 0x00000002ff097424 */ /* 0x000fe200078e00ff */
[----:B------:R-:W-:Y:S01]  /*0170*/  CS2R R4, SRZ ;  /* 0x0000000000047805 */ /* 0x000fe2000001ff00 */
[----:B------:R-:W-:Y:S02]  /*0180*/  IMAD.MOV.U32 R2, RZ, RZ, 0x0 ;  /* 0x00000000ff027424 */ /* 0x000fe400078e00ff */
[----:B------:R-:W-:-:S07]  /*0190*/  IMAD.MOV R8, RZ, RZ, -R8 ;  /* 0x000000ffff087224 */ /* 0x000fce00078e0a08 */
.L_x_5:
[C---:B------:R-:W-:Y:S01]  /*01a0*/  VIADD R19, R9.reuse, 0xffffffff ;  /* 0xffffffff09137836 */ /* 0x040fe20000000000 */
[----:B------:R-:W0:Y:S01]  /*01b0*/  I2F.U32.RP R12, R9 ;  /* 0x00000009000c7306 */ /* 0x000e220000209000 */
[C---:B------:R-:W-:Y:S01]  /*01c0*/  VIADD R13, R9.reuse, 0x1 ;  /* 0x00000001090d7836 */ /* 0x040fe20000000000 */
[----:B------:R-:W-:Y:S01]  /*01d0*/  IADD3 R11, PT, PT, R9, 0x2, RZ ;  /* 0x00000002090b7810 */ /* 0x000fe20007ffe0ff */
[----:B------:R-:W-:Y:S01]  /*01e0*/  IMAD.MOV R23, RZ, RZ, -R19 ;  /* 0x000000ffff177224 */ /* 0x000fe200078e0a13 */
[----:B------:R-:W-:Y:S01]  /*01f0*/  ISETP.NE.U32.AND P2, PT, R19, RZ, PT ;  /* 0x000000ff1300720c */ /* 0x000fe20003f45070 */
[----:B------:R-:W-:-:S03]  /*0200*/  VIADD R8, R8, 0x4 ;  /* 0x0000000408087836 */ /* 0x000fc60000000000 */
[----:B------:R-:W1:Y:S08]  /*0210*/  I2F.U32.RP R10, R19 ;  /* 0x00000013000a7306 */ /* 0x000e700000209000 */
[----:B0-----:R-:W0:Y:S08]  /*0220*/  MUFU.RCP R12, R12 ;  /* 0x0000000c000c7308 */ /* 0x001e300000001000 */
[----:B-1----:R-:W1:Y:S08]  /*0230*/  MUFU.RCP R10, R10 ;  /* 0x0000000a000a7308 */ /* 0x002e700000001000 */
[----:B------:R-:W-:Y:S01]  /*0240*/  I2F.U32.RP R18, R13 ;  /* 0x0000000d00127306 */ /* 0x000fe20000209000 */
[----:B0-----:R-:W-:-:S07]  /*0250*/  VIADD R14, R12, 0xffffffe ;  /* 0x0ffffffe0c0e7836 */ /* 0x001fce0000000000 */
[----:B------:R-:W-:Y:S01]  /*0260*/  I2F.U32.RP R21, R11 ;  /* 0x0000000b00157306 */ /* 0x000fe20000209000 */
[----:B-1----:R-:W-:-:S07]  /*0270*/  VIADD R16, R10, 0xffffffe ;  /* 0x0ffffffe0a107836 */ /* 0x002fce0000000000 */
[----:B------:R0:W1:Y:S08]  /*0280*/  F2I.FTZ.U32.TRUNC.NTZ R17, R16 ;  /* 0x0000001000117305 */ /* 0x000070000021f000 */
[----:B------:R2:W3:Y:S01]  /*0290*/  F2I.FTZ.U32.TRUNC.NTZ R15, R14 ;  /* 0x0000000e000f7305 */ /* 0x0004e2000021f000 */
[----:B0-----:R-:W-:Y:S01]  /*02a0*/  MOV R16, RZ ;  /* 0x000000ff00107202 */ /* 0x001fe20000000f00 */
[----:B-1----:R-:W-:-:S06]  /*02b0*/  IMAD R23, R23, R17, RZ ;  /* 0x0000001117177224 */ /* 0x002fcc00078e02ff */
[----:B------:R-:W0:Y:S01]  /*02c0*/  MUFU.RCP R18, R18 ;  /* 0x0000001200127308 */ /* 0x000e220000001000 */
[----:B--2---:R-:W-:Y:S02]  /*02d0*/  IMAD.MOV.U32 R14, RZ, RZ, RZ ;  /* 0x000000ffff0e7224 */ /* 0x004fe400078e00ff */
[----:B------:R-:W-:Y:S01]  /*02e0*/  IMAD.HI.U32 R17, R17, R23, R16 ;  /* 0x0000001711117227 */ /* 0x000fe200078e0010 */
[----:B------:R-:W-:-:S03]  /*02f0*/  IADD3 R16, PT, PT, RZ, -R13, RZ ;  /* 0x8000000dff107210 */ /* 0x000fc60007ffe0ff */
[----:B---3--:R-:W-:Y:S01]  /*0300*/  IMAD.MOV R12, RZ, RZ, -R15 ;  /* 0x000000ffff0c7224 */ /* 0x008fe200078e0a0f */
[----:B------:R-:W1:Y:S01]  /*0310*/  MUFU.RCP R21, R21 ;  /* 0x0000001500157308 */ /* 0x000e620000001000 */
[----:B------:R-:W-:-:S04]  /*0320*/  IMAD.HI.U32 R10, R17, R6, RZ ;  /* 0x00000006110a7227 */ /* 0x000fc800078e00ff */
[----:B------:R-:W-:Y:S02]  /*0330*/  IMAD.MOV R10, RZ, RZ, -R10 ;  /* 0x000000ffff0a7224 */ /* 0x000fe400078e0a0a */
[----:B------:R-:W-:Y:S02]  /*0340*/  IMAD R23, R12, R9, RZ ;  /* 0x000000090c177224 */ /* 0x000fe400078e02ff */
[----:B0-----:R-:W-:Y:S02]  /*0350*/  VIADD R20, R18, 0xffffffe ;  /* 0x0ffffffe12147836 */ /* 0x001fe40000000000 */
[----:B------:R-:W-:Y:S02]  /*0360*/  IMAD R12, R19, R10, R6 ;  /* 0x0000000a130c7224 */ /* 0x000fe400078e0206 */
[----:B------:R-:W0:Y:S01]  /*0370*/  F2I.FTZ.U32.TRUNC.NTZ R17, R20 ;  /* 0x0000001400117305 */ /* 0x000e22000021f000 */
[----:B------:R-:W-:Y:S01]  /*0380*/  IMAD.HI.U32 R15, R15, R23, R14 ;  /* 0x000000170f0f7227 */ /* 0x000fe200078e000e */
[----:B------:R-:W-:-:S02]  /*0390*/  IADD3 R14, PT, PT, RZ, -R11, RZ ;  /* 0x8000000bff0e7210 */ /* 0x000fc40007ffe0ff */
[----:B------:R-:W-:Y:S01]  /*03a0*/  ISETP.GE.U32.AND P0, PT, R12, R19, PT ;  /* 0x000000130c00720c */ /* 0x000fe20003f06070 */
[----:B-1----:R-:W-:Y:S02]  /*03b0*/  VIADD R21, R21, 0xffffffe ;  /* 0x0ffffffe15157836 */ /* 0x002fe40000000000 */
[----:B------:R-:W-:Y:S02]  /*03c0*/  IMAD.HI.U32 R10, R15, R6, RZ ;  /* 0x000000060f0a7227 */ /* 0x000fe400078e00ff */
[----:B------:R-:W1:Y:S02]  /*03d0*/  F2I.FTZ.U32.TRUNC.NTZ R15, R21 ;  /* 0x00000015000f7305 */ /* 0x000e64000021f000 */
[----:B------:R-:W-:Y:S02]  /*03e0*/  IMAD.MOV R10, RZ, RZ, -R10 ;  /* 0x000000ffff0a7224 */ /* 0x000fe400078e0a0a */
[----:B------:R-:W-:Y:S01]  /*03f0*/  IMAD.MOV.U32 R23, RZ, RZ, R16 ;  /* 0x000000ffff177224 */ /* 0x000fe200078e0010 */
[----:B------:R-:W-:Y:S01]  /*0400*/  MOV R16, RZ ;  /* 0x000000ff00107202 */ /* 0x000fe20000000f00 */
[----:B------:R-:W-:-:S02]  /*0410*/  IMAD R18, R9, R10, R6 ;  /* 0x0000000a09127224 */ /* 0x000fc400078e0206 */
[----:B0-----:R-:W-:Y:S02]  /*0420*/  IMAD R23, R23, R17, RZ ;  /* 0x0000001117177224 */ /* 0x001fe400078e02ff */
[----:B------:R-:W-:Y:S01]  /*0430*/  @P0 IMAD.IADD R12, R12, 0x1, -R19 ;  /* 0x000000010c0c0824 */ /* 0x000fe200078e0a13 */
[----:B------:R-:W-:Y:S01]  /*0440*/  ISETP.GE.U32.AND P3, PT, R18, R9, PT ;  /* 0x000000091200720c */ /* 0x000fe20003f66070 */
[----:B------:R-:W-:-:S03]  /*0450*/  IMAD.HI.U32 R17, R17, R23, R16 ;  /* 0x0000001711117227 */ /* 0x000fc600078e0010 */
[----:B------:R-:W-:Y:S01]  /*0460*/  ISETP.GE.U32.AND P0, PT, R12, R19, PT ;  /* 0x000000130c00720c */ /* 0x000fe20003f06070 */
[----:B-1----:R-:W-:Y:S02]  /*0470*/  IMAD R21, R14, R15, RZ ;  /* 0x0000000f0e157224 */ /* 0x002fe400078e02ff */
[----:B------:R-:W-:-:S04]  /*0480*/  IMAD.HI.U32 R17, R17, R6, RZ ;  /* 0x0000000611117227 */ /* 0x000fc800078e00ff */
[----:B------:R-:W-:Y:S02]  /*0490*/  IMAD.MOV.U32 R14, RZ, RZ, RZ ;  /* 0x000000ffff0e7224 */ /* 0x000fe400078e00ff */
[----:B------:R-:W-:Y:S02]  /*04a0*/  IMAD.MOV R17, RZ, RZ, -R17 ;  /* 0x000000ffff117224 */ /* 0x000fe400078e0a11 */
[----:B------:R-:W-:Y:S02]  /*04b0*/  IMAD.HI.U32 R21, R15, R21, R14 ;  /* 0x000000150f157227 */ /* 0x000fe400078e000e */
[----:B------:R-:W-:Y:S01]  /*04c0*/  @P0 IADD3 R12, PT, PT, -R19, R12, RZ ;  /* 0x0000000c130c0210 */ /* 0x000fe20007ffe1ff */
[----:B------:R-:W0:Y:S01]  /*04d0*/  I2F.F64.U32 R14, R9 ;  /* 0x00000009000e7312 */ /* 0x000e220000201800 */
[----:B------:R-:W-:Y:S01]  /*04e0*/  @P3 IMAD.IADD R18, R18, 0x1, -R9 ;  /* 0x0000000112123824 */ /* 0x000fe200078e0a09 */
[----:B------:R-:W-:Y:S01]  /*04f0*/  @!P2 LOP3.LUT R12, RZ, R19, RZ, 0x33, !PT ;  /* 0x00000013ff0ca212 */ /* 0x000fe200078e33ff */
[----:B------:R-:W-:Y:S01]  /*0500*/  IMAD R10, R13, R17, R6 ;  /* 0x000000110d0a7224 */ /* 0x000fe200078e0206 */
[C---:B------:R-:W-:Y:S01]  /*0510*/  DADD R16, R2.reuse, R4 ;  /* 0x0000000002107229 */ /* 0x040fe20000000004 */
[----:B------:R-:W-:Y:S01]  /*0520*/  IMAD.HI.U32 R21, R21, R6, RZ ;  /* 0x0000000615157227 */ /* 0x000fe200078e00ff */
[----:B------:R-:W-:Y:S01]  /*0530*/  ISETP.GE.U32.AND P2, PT, R18, R9, PT ;  /* 0x000000091200720c */ /* 0x000fe20003f46070 */
[----:B------:R-:W-:Y:S01]  /*0540*/  DADD R2, R2, 4 ;  /* 0x4010000002027429 */ /* 0x000fe20000000000 */
[----:B------:R-:W-:Y:S01]  /*0550*/  ISETP.GE.U32.AND P1, PT, R10, R13, PT ;  /* 0x0000000d0a00720c */ /* 0x000fe20003f26070 */
[----:B------:R-:W-:Y:S01]  /*0560*/  IMAD.MOV R21, RZ, RZ, -R21 ;  /* 0x000000ffff157224 */ /* 0x000fe200078e0a15 */
[----:B------:R-:W-:-:S02]  /*0570*/  ISETP.NE.AND P3, PT, R12, RZ, PT ;  /* 0x000000ff0c00720c */ /* 0x000fc40003f65270 */
[----:B------:R-:W-:Y:S01]  /*0580*/  ISETP.NE.U32.AND P0, PT, R9, RZ, PT ;  /* 0x000000ff0900720c */ /* 0x000fe20003f05070 */
[----:B------:R-:W-:Y:S01]  /*0590*/  IMAD R12, R11, R21, R6 ;  /* 0x000000150b0c7224 */ /* 0x000fe200078e0206 */
[----:B------:R-:W-:Y:S02]  /*05a0*/  FSEL R4, R16, R4, !P3 ;  /* 0x0000000410047208 */ /* 0x000fe40005800000 */
[----:B------:R-:W-:Y:S02]  /*05b0*/  FSEL R5, R17, R5, !P3 ;  /* 0x0000000511057208 */ /* 0x000fe40005800000 */
[C---:B------:R-:W-:Y:S01]  /*05c0*/  ISETP.NE.U32.AND P3, PT, R13.reuse, RZ, PT ;  /* 0x000000ff0d00720c */ /* 0x040fe20003f65070 */
[----:B------:R-:W-:Y:S01]  /*05d0*/  @P2 IMAD.IADD R18, R18, 0x1, -R9 ;  /* 0x0000000112122824 */ /* 0x000fe200078e0a09 */
[----:B------:R-:W-:Y:S02]  /*05e0*/  ISETP.GE.U32.AND P2, PT, R12, R11, PT ;  /* 0x0000000b0c00720c */ /* 0x000fe40003f46070 */
[----:B------:R-:W-:Y:S01]  /*05f0*/  @P1 IADD3 R10, PT, PT, -R13, R10, RZ ;  /* 0x0000000a0d0a1210 */ /* 0x000fe20007ffe1ff */
[----:B0-----:R-:W-:Y:S01]  /*0600*/  DADD R16, R14, R4 ;  /* 0x000000000e107229 */ /* 0x001fe20000000004 */
[----:B------:R-:W0:Y:S02]  /*0610*/  I2F.F64.U32 R14, R13 ;  /* 0x0000000d000e7312 */ /* 0x000e240000201800 */
[----:B------:R-:W-:-:S02]  /*0620*/  ISETP.GE.U32.AND P1, PT, R10, R13, PT ;  /* 0x0000000d0a00720c */ /* 0x000fc40003f26070 */
[----:B------:R-:W-:Y:S02]  /*0630*/  @!P0 LOP3.LUT R18, RZ, R9, RZ, 0x33, !PT ;  /* 0x00000009ff128212 */ /* 0x000fe400078e33ff */
[----:B------:R-:W-:Y:S02]  /*0640*/  IADD3 R9, PT, PT, R9, 0x4, RZ ;  /* 0x0000000409097810 */ /* 0x000fe40007ffe0ff */
[----:B------:R-:W-:Y:S02]  /*0650*/  ISETP.NE.AND P0, PT, R18, RZ, PT ;  /* 0x000000ff1200720c */ /* 0x000fe40003f05270 */
[----:B------:R-:W-:Y:S02]  /*0660*/  @P2 IADD3 R12, PT, PT, -R11, R12, RZ ;  /* 0x0000000c0b0c2210 */ /* 0x000fe40007ffe1ff */
[----:B------:R-:W-:Y:S02]  /*0670*/  FSEL R16, R16, R4, !P0 ;  /* 0x0000000410107208 */ /* 0x000fe40004000000 */
[----:B------:R-:W-:Y:S01]  /*0680*/  FSEL R17, R17, R5, !P0 ;  /* 0x0000000511117208 */ /* 0x000fe20004000000 */
[----:B------:R-:W-:Y:S01]  /*0690*/  @P1 IMAD.IADD R10, R10, 0x1, -R13 ;  /* 0x000000010a0a1824 */ /* 0x000fe200078e0a0d */
[----:B------:R-:W-:Y:S01]  /*06a0*/  ISETP.GE.U32.AND P0, PT, R12, R11, PT ;  /* 0x0000000b0c00720c */ /* 0x000fe20003f06070 */
[----:B------:R-:W1:Y:S01]  /*06b0*/  I2F.F64.U32 R4, R11 ;  /* 0x0000000b00047312 */ /* 0x000e620000201800 */
[----:B------:R-:W-:-:S02]  /*06c0*/  ISETP.NE.U32.AND P1, PT, R11, RZ, PT ;  /* 0x000000ff0b00720c */ /* 0x000fc40003f25070 */
[----:B0-----:R-:W-:Y:S01]  /*06d0*/  DADD R14, R14, R16 ;  /* 0x000000000e0e7229 */ /* 0x001fe20000000010 */
[----:B------:R-:W-:-:S04]  /*06e0*/  @!P3 LOP3.LUT R10, RZ, R13, RZ, 0x33, !PT ;  /* 0x0000000dff0ab212 */ /* 0x000fc800078e33ff */
[----:B------:R-:W-:-:S04]  /*06f0*/  ISETP.NE.AND P2, PT, R10, RZ, PT ;  /* 0x000000ff0a00720c */ /* 0x000fc80003f45270 */
[----:B------:R-:W-:Y:S01]  /*0700*/  @P0 IMAD.IADD R12, R12, 0x1, -R11 ;  /* 0x000000010c0c0824 */ /* 0x000fe200078e0a0b */
[----:B------:R-:W-:Y:S02]  /*0710*/  FSEL R14, R14, R16, !P2 ;  /* 0x000000100e0e7208 */ /* 0x000fe40005000000 */
[----:B------:R-:W-:Y:S02]  /*0720*/  FSEL R15, R15, R17, !P2 ;  /* 0x000000110f0f7208 */ /* 0x000fe40005000000 */
[----:B------:R-:W-:Y:S02]  /*0730*/  @!P1 LOP3.LUT R12, RZ, R11, RZ, 0x33, !PT ;  /* 0x0000000bff0c9212 */ /* 0x000fe400078e33ff */
[----:B------:R-:W-:Y:S02]  /*0740*/  ISETP.NE.AND P1, PT, R8, RZ, PT ;  /* 0x000000ff0800720c */ /* 0x000fe40003f25270 */
[----:B-1----:R-:W-:Y:S01]  /*0750*/  DADD R4, R4, R14 ;  /* 0x0000000004047229 */ /* 0x002fe2000000000e */
[----:B------:R-:W-:-:S09]  /*0760*/  ISETP.NE.AND P0, PT, R12, RZ, PT ;  /* 0x000000ff0c00720c */ /* 0x000fd20003f05270 */
[----:B------:R-:W-:Y:S02]  /*0770*/  FSEL R4, R4, R14, !P0 ;  /* 0x0000000e04047208 */ /* 0x000fe40004000000 */
[----:B------:R-:W-:Y:S01]  /*0780*/  FSEL R5, R5, R15, !P0 ;  /* 0x0000000f05057208 */ /* 0x000fe20004000000 */
[----:B------:R-:W-:Y:S06]  /*0790*/  @P1 BRA `(.L_x_5) ;  /* 0xfffffff800801947 */ /* 0x000fec000383ffff */
[----:B------:R-:W-:Y:S05]  /*07a0*/  BSYNC.RECONVERGENT B2 ;  /* 0x0000000000027941 */ /* 0x000fea0003800200 */
.L_x_4:
[----:B------:R-:W-:-:S07]  /*07b0*/  VIADD R9, R9, 0xffffffff ;  /* 0xffffffff09097836 */ /* 0x000fce0000000000 */
.L_x_3:
[----:B------:R-:W-:Y:S05]  /*07c0*/  BSYNC.RECONVERGENT B1 ;  /* 0x0000000000017941 */ /* 0x000fea0003800200 */
.L_x_2:
[----:B------:R-:W-:-:S13]  /*07d0*/  ISETP.NE.AND P0, PT, R7, RZ, PT ;  /* 0x000000ff0700720c */ /* 0x000fda0003f05270 */
[----:B------:R-:W-:Y:S05]  /*07e0*/  @!P0 BRA `(.L_x_1) ;  /* 0x00000000006c8947 */ /* 0x000fea0003800000 */
[----:B------:R-:W-:-:S07]  /*07f0*/  IMAD.MOV R7, RZ, RZ, -R7 ;  /* 0x000000ffff077224 */ /* 0x000fce00078e0a07 */
.L_x_6:
[----:B------:R-:W0:Y:S01]  /*0800*/  I2F.U32.RP R8, R9 ;  /* 0x0000000900087306 */ /* 0x000e220000209000 */
[----:B------:R-:W-:Y:S02]  /*0810*/  ISETP.NE.U32.AND P1, PT, R9, RZ, PT ;  /* 0x000000ff0900720c */ /* 0x000fe40003f25070 */
[----:B------:R-:W-:-:S05]  /*0820*/  IADD3 R7, PT, PT, R7, 0x1, RZ ;  /* 0x0000000107077810 */ /* 0x000fca0007ffe0ff */
[----:B0-----:R-:W0:Y:S02]  /*0830*/  MUFU.RCP R8, R8 ;  /* 0x0000000800087308 */ /* 0x001e240000001000 */
[----:B0-----:R-:W-:-:S06]  /*0840*/  IADD3 R2, PT, PT, R8, 0xffffffe, RZ ;  /* 0x0ffffffe08027810 */ /* 0x001fcc0007ffe0ff */
[----:B------:R0:W1:Y:S02]  /*0850*/  F2I.FTZ.U32.TRUNC.NTZ R3, R2 ;  /* 0x0000000200037305 */ /* 0x000064000021f000 */
[----:B0-----:R-:W-:Y:S02]  /*0860*/  IMAD.MOV.U32 R2, RZ, RZ, RZ ;  /* 0x000000ffff027224 */ /* 0x001fe400078e00ff */
[----:B-1----:R-:W-:-:S04]  /*0870*/  IMAD.MOV R10, RZ, RZ, -R3 ;  /* 0x000000ffff0a7224 */ /* 0x002fc800078e0a03 */
[----:B------:R-:W-:-:S04]  /*0880*/  IMAD R11, R10, R9, RZ ;  /* 0x000000090a0b7224 */ /* 0x000fc800078e02ff */
[----:B------:R-:W-:-:S06]  /*0890*/  IMAD.HI.U32 R3, R3, R11, R2 ;  /* 0x0000000b03037227 */ /* 0x000fcc00078e0002 */
[----:B------:R-:W-:-:S05]  /*08a0*/  IMAD.HI.U32 R3, R3, R6, RZ ;  /* 0x0000000603037227 */ /* 0x000fca00078e00ff */
[----:B------:R-:W-:-:S05]  /*08b0*/  IADD3 R3, PT, PT, -R3, RZ, RZ ;  /* 0x000000ff03037210 */ /* 0x000fca0007ffe1ff */
[----:B------:R-:W-:Y:S02]  /*08c0*/  IMAD R10, R9, R3, R6 ;  /* 0x00000003090a7224 */ /* 0x000fe400078e0206 */
[----:B------:R-:W0:Y:S03]  /*08d0*/  I2F.F64.U32 R2, R9 ;  /* 0x0000000900027312 */ /* 0x000e260000201800 */
[----:B------:R-:W-:Y:S01]  /*08e0*/  ISETP.GE.U32.AND P0, PT, R10, R9, PT ;  /* 0x000000090a00720c */ /* 0x000fe20003f06070 */
[----:B0-----:R-:W-:-:S12]  /*08f0*/  DADD R2, R2, R4 ;  /* 0x0000000002027229 */ /* 0x001fd80000000004 */
[----:B------:R-:W-:-:S05]  /*0900*/  @P0 IMAD.IADD R10, R10, 0x1, -R9 ;  /* 0x000000010a0a0824 */ /* 0x000fca00078e0a09 */
[----:B------:R-:W-:-:S13]  /*0910*/  ISETP.GE.U32.AND P0, PT, R10, R9, PT ;  /* 0x000000090a00720c */ /* 0x000fda0003f06070 */
[----:B------:R-:W-:Y:S01]  /*0920*/  @P0 IMAD.IADD R10, R10, 0x1, -R9 ;  /* 0x000000010a0a0824 */ /* 0x000fe200078e0a09 */
[----:B------:R-:W-:Y:S01]  /*0930*/  @!P1 LOP3.LUT R10, RZ, R9, RZ, 0x33, !PT ;  /* 0x00000009ff0a9212 */ /* 0x000fe200078e33ff */
[----:B------:R-:W-:Y:S01]  /*0940*/  VIADD R9, R9, 0x1 ;  /* 0x0000000109097836 */ /* 0x000fe20000000000 */
[----:B------:R-:W-:Y:S02]  /*0950*/  ISETP.NE.AND P1, PT, R7, RZ, PT ;  /* 0x000000ff0700720c */ /* 0x000fe40003f25270 */
[----:B------:R-:W-:-:S04]  /*0960*/  ISETP.NE.AND P0, PT, R10, RZ, PT ;  /* 0x000000ff0a00720c */ /* 0x000fc80003f05270 */
[----:B------:R-:W-:Y:S02]  /*0970*/  FSEL R4, R2, R4, !P0 ;  /* 0x0000000402047208 */ /* 0x000fe40004000000 */
[----:B------:R-:W-:-:S05]  /*0980*/  FSEL R5, R3, R5, !P0 ;  /* 0x0000000503057208 */ /* 0x000fca0004000000 */
[----:B------:R-:W-:Y:S05]  /*0990*/  @P1 BRA `(.L_x_6) ;  /* 0xfffffffc00981947 */ /* 0x000fea000383ffff */
.L_x_1:
[----:B------:R-:W-:Y:S05]  /*09a0*/  BSYNC.RECONVERGENT B0 ;  /* 0x0000000000007941 */ /* 0x000fea0003800200 */
.L_x_0:
[----:B------:R-:W0:Y:S02]  /*09b0*/  LDC.64 R2, c[0x0][0x380] ;  /* 0x0000e000ff027b82 */ /* 0x000e240000000a00 */
[----:B0-----:R-:W-:-:S05]  /*09c0*/  IMAD.WIDE R2, R0, 0x8, R2 ;  /* 0x0000000800027825 */ /* 0x001fca00078e0202 */
[----:B------:R-:W-:Y:S01]  /*09d0*/  STG.E.64 desc[UR4][R2.64], R4 ;  /* 0x0000000402007986 */ /* 0x000fe2000c101b04 */
[----:B------:R-:W-:Y:S05]  /*09e0*/  EXIT ;  /* 0x000000000000794d */ /* 0x000fea0003800000 */
.L_x_7:
[----:B------:R-:W-:-:S00]  /*09f0*/  BRA `(.L_x_7) ;  /* 0xfffffffc00fc7947 */ /* 0x000fc0000383ffff */
[----:B------:R-:W-:-:S00]  /*0a00*/  NOP ;  /* 0x0000000000007918 */ /* 0x000fc00000000000 */
[----:B------:R-:W-:-:S00]  /*0a10*/  NOP ;  /* 0x0000000000007918 */ /* 0x000fc00000000000 */
[----:B------:R-:W-:-:S00]  /*0a20*/  NOP ;  /* 0x0000000000007918 */ /* 0x000fc00000000000 */
[----:B------:R-:W-:-:S00]  /*0a30*/  NOP ;  /* 0x0000000000007918 */ /* 0x000fc00000000000 */
[----:B------:R-:W-:-:S00]  /*0a40*/  NOP ;  /* 0x0000000000007918 */ /* 0x000fc00000000000 */
[----:B------:R-:W-:-:S00]  /*0a50*/  NOP ;  /* 0x0000000000007918 */ /* 0x000fc00000000000 */
[----:B------:R-:W-:-:S00]  /*0a60*/  NOP ;  /* 0x0000000000007918 */ /* 0x000fc00000000000 */
[----:B------:R-:W-:-:S00]  /*0a70*/  NOP ;  /* 0x0000000000007918 */ /* 0x000fc00000000000 */
.L_x_8:


//--------------------- .nv.shared.reserved.0     --------------------------
	.section	.nv.shared.reserved.0,"aw",@nobits
	.weak		__nv_reservedSMEM_offset_0_alias
	.size		__nv_reservedSMEM_offset_0_alias, 0, 64
	.other		__nv_reservedSMEM_offset_0_alias,@"STO_CUDA_RESERVED_SHARED STV_DEFAULT"
__nv_reservedSMEM_offset_0_alias:
	.zero		0
	.zero		64


//--------------------- .nv.constant0._Z5sigmaPdPKi --------------------------
	.section	.nv.constant0._Z5sigmaPdPKi,"a",@progbits
	.sectionflags	@""
	.align	4
.nv.constant0._Z5sigmaPdPKi:
	.zero		912


//--------------------- SYMBOLS --------------------------

	.type		.nv.reservedSmem.offset0,@object
	.size		.nv.reservedSmem.offset0,0x4
